//
// Generated by NVIDIA NVVM Compiler
//
// Compiler Build ID: CL-36424714
// Cuda compilation tools, release 13.0, V13.0.88
// Based on NVVM 20.0.0
//

.version 9.0
.target sm_100
.address_size 64

	// .globl	atan2Kernel

.visible .entry atan2Kernel(
	.param .u32 atan2Kernel_param_0,
	.param .u64 .ptr .align 1 atan2Kernel_param_1,
	.param .u32 atan2Kernel_param_2,
	.param .u64 .ptr .align 1 atan2Kernel_param_3,
	.param .u32 atan2Kernel_param_4
)
{
	.reg .pred 	%p<11>;
	.reg .b32 	%r<14>;
	.reg .b64 	%rd<9>;
	.reg .b64 	%fd<45>;

	ld.param.u32 	%r4, [atan2Kernel_param_0];
	ld.param.u64 	%rd2, [atan2Kernel_param_1];
	ld.param.u32 	%r2, [atan2Kernel_param_2];
	ld.param.u64 	%rd3, [atan2Kernel_param_3];
	ld.param.u32 	%r3, [atan2Kernel_param_4];
	mov.u32 	%r5, %ctaid.x;
	mov.u32 	%r6, %ntid.x;
	mov.u32 	%r7, %tid.x;
	mad.lo.s32 	%r1, %r5, %r6, %r7;
	setp.ge.s32 	%p1, %r1, %r4;
	@%p1 bra 	$L__BB0_8;
	cvta.to.global.u64 	%rd4, %rd2;
	cvta.to.global.u64 	%rd5, %rd3;
	mul.lo.s32 	%r8, %r2, %r1;
	mul.wide.s32 	%rd6, %r8, 8;
	add.s64 	%rd7, %rd4, %rd6;
	mul.lo.s32 	%r9, %r3, %r1;
	mul.wide.s32 	%rd8, %r9, 8;
	add.s64 	%rd1, %rd5, %rd8;
	ld.global.f64 	%fd1, [%rd7+8];
	ld.global.f64 	%fd2, [%rd7];
	abs.f64 	%fd3, %fd2;
	abs.f64 	%fd4, %fd1;
	setp.leu.f64 	%p2, %fd4, %fd3;
	setp.gt.f64 	%p3, %fd4, %fd3;
	selp.f64 	%fd5, %fd4, %fd3, %p3;
	selp.f64 	%fd13, %fd3, %fd4, %p3;
	div.rn.f64 	%fd14, %fd13, %fd5;
	mul.f64 	%fd15, %fd14, %fd14;
	fma.rn.f64 	%fd16, %fd15, 0dBEF53E1D2A25FF7E, 0d3F2D3B63DBB65B49;
	fma.rn.f64 	%fd17, %fd16, %fd15, 0dBF5312788DDE082E;
	fma.rn.f64 	%fd18, %fd17, %fd15, 0d3F6F9690C8249315;
	fma.rn.f64 	%fd19, %fd18, %fd15, 0dBF82CF5AABC7CF0D;
	fma.rn.f64 	%fd20, %fd19, %fd15, 0d3F9162B0B2A3BFDE;
	fma.rn.f64 	%fd21, %fd20, %fd15, 0dBF9A7256FEB6FC6B;
	fma.rn.f64 	%fd22, %fd21, %fd15, 0d3FA171560CE4A489;
	fma.rn.f64 	%fd23, %fd22, %fd15, 0dBFA4F44D841450E4;
	fma.rn.f64 	%fd24, %fd23, %fd15, 0d3FA7EE3D3F36BB95;
	fma.rn.f64 	%fd25, %fd24, %fd15, 0dBFAAD32AE04A9FD1;
	fma.rn.f64 	%fd26, %fd25, %fd15, 0d3FAE17813D66954F;
	fma.rn.f64 	%fd27, %fd26, %fd15, 0dBFB11089CA9A5BCD;
	fma.rn.f64 	%fd28, %fd27, %fd15, 0d3FB3B12B2DB51738;
	fma.rn.f64 	%fd29, %fd28, %fd15, 0dBFB745D022F8DC5C;
	fma.rn.f64 	%fd30, %fd29, %fd15, 0d3FBC71C709DFE927;
	fma.rn.f64 	%fd31, %fd30, %fd15, 0dBFC2492491FA1744;
	fma.rn.f64 	%fd32, %fd31, %fd15, 0d3FC99999999840D2;
	fma.rn.f64 	%fd33, %fd32, %fd15, 0dBFD555555555544C;
	mul.f64 	%fd34, %fd15, %fd33;
	fma.rn.f64 	%fd6, %fd34, %fd14, %fd14;
	@%p2 bra 	$L__BB0_3;
	{
	.reg .b32 %temp; 
	mov.b64 	{%temp, %r11}, %fd2;
	}
	setp.lt.s32 	%p5, %r11, 0;
	neg.f64 	%fd37, %fd6;
	selp.f64 	%fd38, %fd6, %fd37, %p5;
	add.f64 	%fd43, %fd38, 0d3FF921FB54442D18;
	bra.uni 	$L__BB0_4;
$L__BB0_3:
	{
	.reg .b32 %temp; 
	mov.b64 	{%temp, %r10}, %fd2;
	}
	setp.lt.s32 	%p4, %r10, 0;
	mov.f64 	%fd35, 0d400921FB54442D18;
	sub.f64 	%fd36, %fd35, %fd6;
	selp.f64 	%fd43, %fd36, %fd6, %p4;
$L__BB0_4:
	setp.neu.f64 	%p6, %fd5, 0d0000000000000000;
	@%p6 bra 	$L__BB0_6;
	{
	.reg .b32 %temp; 
	mov.b64 	{%temp, %r13}, %fd2;
	}
	setp.lt.s32 	%p9, %r13, 0;
	selp.f64 	%fd44, 0d400921FB54442D18, 0d0000000000000000, %p9;
	bra.uni 	$L__BB0_7;
$L__BB0_6:
	setp.eq.f64 	%p7, %fd3, %fd4;
	{
	.reg .b32 %temp; 
	mov.b64 	{%temp, %r12}, %fd2;
	}
	setp.lt.s32 	%p8, %r12, 0;
	selp.f64 	%fd39, 0d4002D97C7F3321D2, 0d3FE921FB54442D18, %p8;
	selp.f64 	%fd44, %fd39, %fd43, %p7;
$L__BB0_7:
	add.rn.f64 	%fd40, %fd3, %fd4;
	setp.nan.f64 	%p10, %fd40, %fd40;
	copysign.f64 	%fd41, %fd1, %fd44;
	selp.f64 	%fd42, %fd40, %fd41, %p10;
	st.global.f64 	[%rd1], %fd42;
$L__BB0_8:
	ret;

}


// ===== COMPILED SASS (sm_100) =====

	.target	sm_100

	.elftype	@"ET_EXEC"


//--------------------- .note.nv.tkinfo           --------------------------
	.section	.note.nv.tkinfo,"",@"SHT_NOTE"
	.sectionflags	@"SHF_NOTE_NV_TKINFO"
	.tkinfo
        /*0018*/ 	.word	0x00000002
        /*0030*/ 	.string	""
        /*0030*/ 	.string	"ptxas"
        /*0030*/ 	.string	"Cuda compilation tools, release 13.0, V13.0.88"
        /*0030*/ 	.string	"Build cuda_13.0.r13.0/compiler.36424714_0"
        /*0030*/ 	.string	"-arch sm_100 -m 64 "



//--------------------- .note.nv.cuinfo           --------------------------
	.section	.note.nv.cuinfo,"",@"SHT_NOTE"
	.sectionflags	@"SHF_NOTE_NV_CUINFO"
        /*0018*/ 	.short	0x0002
        /*001a*/ 	.short	0x0064
        /*001c*/ 	.short	0x0082
	.zero		2


//--------------------- .nv.info                  --------------------------
	.section	.nv.info,"",@"SHT_CUDA_INFO"
	.align	4


	//----- nvinfo : EIATTR_REGCOUNT
	.align		4
        /*0000*/ 	.byte	0x04, 0x2f
        /*0002*/ 	.short	(.L_1 - .L_0)
	.align		4
.L_0:
        /*0004*/ 	.word	index@(atan2Kernel)
        /*0008*/ 	.word	0x0000001c


	//----- nvinfo : EIATTR_FRAME_SIZE
	.align		4
.L_1:
        /*000c*/ 	.byte	0x04, 0x11
        /*000e*/ 	.short	(.L_3 - .L_2)
	.align		4
.L_2:
        /*0010*/ 	.word	index@($__internal_0_$__cuda_sm20_div_rn_f64_full)
        /*0014*/ 	.word	0x00000000


	//----- nvinfo : EIATTR_FRAME_SIZE
	.align		4
.L_3:
        /*0018*/ 	.byte	0x04, 0x11
        /*001a*/ 	.short	(.L_5 - .L_4)
	.align		4
.L_4:
        /*001c*/ 	.word	index@(atan2Kernel)
        /*0020*/ 	.word	0x00000000


	//----- nvinfo : EIATTR_MIN_STACK_SIZE
	.align		4
.L_5:
        /*0024*/ 	.byte	0x04, 0x12
        /*0026*/ 	.short	(.L_7 - .L_6)
	.align		4
.L_6:
        /*0028*/ 	.word	index@(atan2Kernel)
        /*002c*/ 	.word	0x00000000
.L_7:


//--------------------- .nv.compat                --------------------------
	.section	.nv.compat,"",@"SHT_CUDA_COMPAT_INFO"
	.align	4
        /*0000*/ 	.byte	0x02, 0x09, 0x00, 0x00, 0x02, 0x02, 0x01, 0x00, 0x02, 0x05, 0x05, 0x00, 0x03, 0x07, 0x01, 0x01
        /*0010*/ 	.byte	0x02, 0x03, 0x00, 0x00, 0x02, 0x06, 0x01, 0x00, 0x04, 0x0b, 0x08, 0x00, 0x01, 0x00, 0x00, 0x00
        /*0020*/ 	.byte	0x00, 0x00, 0x00, 0x00


//--------------------- .nv.info.atan2Kernel      --------------------------
	.section	.nv.info.atan2Kernel,"",@"SHT_CUDA_INFO"
	.sectionflags	@""
	.align	4


	//----- nvinfo : EIATTR_CUDA_API_VERSION
	.align		4
        /*0000*/ 	.byte	0x04, 0x37
        /*0002*/ 	.short	(.L_9 - .L_8)
.L_8:
        /*0004*/ 	.word	0x00000082


	//----- nvinfo : EIATTR_KPARAM_INFO
	.align		4
.L_9:
        /*0008*/ 	.byte	0x04, 0x17
        /*000a*/ 	.short	(.L_11 - .L_10)
.L_10:
        /*000c*/ 	.word	0x00000000
        /*0010*/ 	.short	0x0004
        /*0012*/ 	.short	0x0020
        /*0014*/ 	.byte	0x00, 0xf0, 0x11, 0x00


	//----- nvinfo : EIATTR_KPARAM_INFO
	.align		4
.L_11:
        /*0018*/ 	.byte	0x04, 0x17
        /*001a*/ 	.short	(.L_13 - .L_12)
.L_12:
        /*001c*/ 	.word	0x00000000
        /*0020*/ 	.short	0x0003
        /*0022*/ 	.short	0x0018
        /*0024*/ 	.byte	0x00, 0xf5, 0x21, 0x00


	//----- nvinfo : EIATTR_KPARAM_INFO
	.align		4
.L_13:
        /*0028*/ 	.byte	0x04, 0x17
        /*002a*/ 	.short	(.L_15 - .L_14)
.L_14:
        /*002c*/ 	.word	0x00000000
        /*0030*/ 	.short	0x0002
        /*0032*/ 	.short	0x0010
        /*0034*/ 	.byte	0x00, 0xf0, 0x11, 0x00


	//----- nvinfo : EIATTR_KPARAM_INFO
	.align		4
.L_15:
        /*0038*/ 	.byte	0x04, 0x17
        /*003a*/ 	.short	(.L_17 - .L_16)
.L_16:
        /*003c*/ 	.word	0x00000000
        /*0040*/ 	.short	0x0001
        /*0042*/ 	.short	0x0008
        /*0044*/ 	.byte	0x00, 0xf5, 0x21, 0x00


	//----- nvinfo : EIATTR_KPARAM_INFO
	.align		4
.L_17:
        /*0048*/ 	.byte	0x04, 0x17
        /*004a*/ 	.short	(.L_19 - .L_18)
.L_18:
        /*004c*/ 	.word	0x00000000
        /*0050*/ 	.short	0x0000
        /*0052*/ 	.short	0x0000
        /*0054*/ 	.byte	0x00, 0xf0, 0x11, 0x00


	//----- nvinfo : EIATTR_SPARSE_MMA_MASK
	.align		4
.L_19:
        /*0058*/ 	.byte	0x03, 0x50
        /*005a*/ 	.short	0x0000


	//----- nvinfo : EIATTR_MAXREG_COUNT
	.align		4
        /*005c*/ 	.byte	0x03, 0x1b
        /*005e*/ 	.short	0x00ff


	//----- nvinfo : EIATTR_MERCURY_ISA_VERSION
	.align		4
        /*0060*/ 	.byte	0x03, 0x5f
        /*0062*/ 	.short	0x0101


	//----- nvinfo : EIATTR_VRC_CTA_INIT_COUNT
	.align		4
        /*0064*/ 	.byte	0x02, 0x4a
	.zero		1
	.zero		1


	//----- nvinfo : EIATTR_EXIT_INSTR_OFFSETS
	.align		4
        /*0068*/ 	.byte	0x04, 0x1c
        /*006a*/ 	.short	(.L_21 - .L_20)


	//   ....[0]....
.L_20:
        /*006c*/ 	.word	0x00000070


	//   ....[1]....
        /*0070*/ 	.word	0x00000890


	//----- nvinfo : EIATTR_CRS_STACK_SIZE
	.align		4
.L_21:
        /*0074*/ 	.byte	0x04, 0x1e
        /*0076*/ 	.short	(.L_23 - .L_22)
.L_22:
        /*0078*/ 	.word	0x00000000


	//----- nvinfo : EIATTR_CBANK_PARAM_SIZE
	.align		4
.L_23:
        /*007c*/ 	.byte	0x03, 0x19
        /*007e*/ 	.short	0x0024


	//----- nvinfo : EIATTR_PARAM_CBANK
	.align		4
        /*0080*/ 	.byte	0x04, 0x0a
        /*0082*/ 	.short	(.L_25 - .L_24)
	.align		4
.L_24:
        /*0084*/ 	.word	index@(.nv.constant0.atan2Kernel)
        /*0088*/ 	.short	0x0380
        /*008a*/ 	.short	0x0024


	//----- nvinfo : EIATTR_SW_WAR
	.align		4
.L_25:
        /*008c*/ 	.byte	0x04, 0x36
        /*008e*/ 	.short	(.L_27 - .L_26)
.L_26:
        /*0090*/ 	.word	0x00000008
.L_27:


//--------------------- .nv.callgraph             --------------------------
	.section	.nv.callgraph,"",@"SHT_CUDA_CALLGRAPH"
	.align	4
	.sectionentsize	8
	.align		4
        /*0000*/ 	.word	0x00000000
	.align		4
        /*0004*/ 	.word	0xffffffff
	.align		4
        /*0008*/ 	.word	0x00000000
	.align		4
        /*000c*/ 	.word	0xfffffffe
	.align		4
        /*0010*/ 	.word	0x00000000
	.align		4
        /*0014*/ 	.word	0xfffffffd
	.align		4
        /*0018*/ 	.word	0x00000000
	.align		4
        /*001c*/ 	.word	0xfffffffc


//--------------------- .text.atan2Kernel         --------------------------
	.section	.text.atan2Kernel,"ax",@progbits
	.align	128
        .global         atan2Kernel
        .type           atan2Kernel,@function
        .size           atan2Kernel,(.L_x_8 - atan2Kernel)
        .other          atan2Kernel,@"STO_CUDA_ENTRY STV_DEFAULT"
atan2Kernel:
.text.atan2Kernel:
[----:B------:R-:W-:Y:S01]  /*0000*/  LDC R1, c[0x0][0x37c] ;  /* 0x0000df00ff017b82 */ /* 0x000fe20000000800 */
[----:B------:R-:W0:Y:S07]  /*0010*/  S2R R3, SR_TID.X ;  /* 0x0000000000037919 */ /* 0x000e2e0000002100 */
[----:B------:R-:W0:Y:S01]  /*0020*/  S2UR UR4, SR_CTAID.X ;  /* 0x00000000000479c3 */ /* 0x000e220000002500 */
[----:B------:R-:W1:Y:S07]  /*0030*/  LDCU UR5, c[0x0][0x380] ;  /* 0x00007000ff0577ac */ /* 0x000e6e0008000800 */
[----:B------:R-:W0:Y:S02]  /*0040*/  LDC R0, c[0x0][0x360] ;  /* 0x0000d800ff007b82 */ /* 0x000e240000000800 */
[----:B0-----:R-:W-:-:S05]  /*0050*/  IMAD R0, R0, UR4, R3 ;  /* 0x0000000400007c24 */ /* 0x001fca000f8e0203 */
[----:B-1----:R-:W-:-:S13]  /*0060*/  ISETP.GE.AND P0, PT, R0, UR5, PT ;  /* 0x0000000500007c0c */ /* 0x002fda000bf06270 */
[----:B------:R-:W-:Y:S05]  /*0070*/  @P0 EXIT ;  /* 0x000000000000094d */ /* 0x000fea0003800000 */
[----:B------:R-:W0:Y:S01]  /*0080*/  LDC.64 R2, c[0x0][0x388] ;  /* 0x0000e200ff027b82 */ /* 0x000e220000000a00 */
[----:B------:R-:W1:Y:S01]  /*0090*/  LDCU UR6, c[0x0][0x390] ;  /* 0x00007200ff0677ac */ /* 0x000e620008000800 */
[----:B------:R-:W2:Y:S01]  /*00a0*/  LDCU.64 UR4, c[0x0][0x358] ;  /* 0x00006b00ff0477ac */ /* 0x000ea20008000a00 */
[----:B-1----:R-:W-:Y:S01]  /*00b0*/  IMAD R5, R0, UR6, RZ ;  /* 0x0000000600057c24 */ /* 0x002fe2000f8e02ff */
[----:B------:R-:W1:Y:S03]  /*00c0*/  LDCU UR6, c[0x0][0x3a0] ;  /* 0x00007400ff0677ac */ /* 0x000e660008000800 */
[----:B0-----:R-:W-:-:S05]  /*00d0*/  IMAD.WIDE R2, R5, 0x8, R2 ;  /* 0x0000000805027825 */ /* 0x001fca00078e0202 */
[----:B--2---:R-:W2:Y:S04]  /*00e0*/  LDG.E.64 R12, desc[UR4][R2.64+0x8] ;  /* 0x00000804020c7981 */ /* 0x004ea8000c1e1b00 */
[----:B------:R-:W3:Y:S01]  /*00f0*/  LDG.E.64 R10, desc[UR4][R2.64] ;  /* 0x00000004020a7981 */ /* 0x000ee2000c1e1b00 */
[----:B------:R-:W-:Y:S01]  /*0100*/  IMAD.MOV.U32 R4, RZ, RZ, 0x1 ;  /* 0x00000001ff047424 */ /* 0x000fe200078e00ff */
[----:B------:R-:W-:Y:S01]  /*0110*/  BSSY.RECONVERGENT B0, `(.L_x_0) ;  /* 0x000001c000007945 */ /* 0x000fe20003800200 */
[----:B--2---:R-:W-:Y:S02]  /*0120*/  DADD R8, -RZ, |R12| ;  /* 0x00000000ff087229 */ /* 0x004fe4000000050c */
[--C-:B---3--:R-:W-:Y:S02]  /*0130*/  DADD R14, -RZ, |R10|.reuse ;  /* 0x00000000ff0e7229 */ /* 0x108fe4000000050a */
[----:B------:R-:W-:-:S08]  /*0140*/  DSETP.GT.AND P1, PT, |R12|, |R10|, PT ;  /* 0x4000000a0c00722a */ /* 0x000fd00003f24200 */
[----:B------:R-:W-:Y:S02]  /*0150*/  FSEL R17, R9, R15, P1 ;  /* 0x0000000f09117208 */ /* 0x000fe40000800000 */
[----:B------:R-:W-:Y:S02]  /*0160*/  FSEL R16, R8, R14, P1 ;  /* 0x0000000e08107208 */ /* 0x000fe40000800000 */
[----:B------:R-:W0:Y:S04]  /*0170*/  MUFU.RCP64H R5, R17 ;  /* 0x0000001100057308 */ /* 0x000e280000001800 */
[----:B0-----:R-:W-:-:S08]  /*0180*/  DFMA R6, -R16, R4, 1 ;  /* 0x3ff000001006742b */ /* 0x001fd00000000104 */
[----:B------:R-:W-:-:S08]  /*0190*/  DFMA R6, R6, R6, R6 ;  /* 0x000000060606722b */ /* 0x000fd00000000006 */
[----:B------:R-:W-:Y:S01]  /*01a0*/  DFMA R6, R4, R6, R4 ;  /* 0x000000060406722b */ /* 0x000fe20000000004 */
[----:B------:R-:W-:Y:S02]  /*01b0*/  FSEL R4, R14, R8, P1 ;  /* 0x000000080e047208 */ /* 0x000fe40000800000 */
[----:B------:R-:W-:Y:S02]  /*01c0*/  FSEL R5, R15, R9, P1 ;  /* 0x000000090f057208 */ /* 0x000fe40000800000 */
[----:B------:R-:W0:Y:S03]  /*01d0*/  LDC.64 R14, c[0x0][0x398] ;  /* 0x0000e600ff0e7b82 */ /* 0x000e260000000a00 */
[----:B------:R-:W-:Y:S01]  /*01e0*/  DFMA R2, -R16, R6, 1 ;  /* 0x3ff000001002742b */ /* 0x000fe20000000106 */
[----:B------:R-:W-:-:S07]  /*01f0*/  FSETP.GEU.AND P2, PT, |R5|, 6.5827683646048100446e-37, PT ;  /* 0x036000000500780b */ /* 0x000fce0003f4e200 */
[----:B------:R-:W-:-:S08]  /*0200*/  DFMA R2, R6, R2, R6 ;  /* 0x000000020602722b */ /* 0x000fd00000000006 */
[----:B------:R-:W-:-:S08]  /*0210*/  DMUL R6, R2, R4 ;  /* 0x0000000402067228 */ /* 0x000fd00000000000 */
[----:B------:R-:W-:-:S08]  /*0220*/  DFMA R8, -R16, R6, R4 ;  /* 0x000000061008722b */ /* 0x000fd00000000104 */
[----:B------:R-:W-:Y:S01]  /*0230*/  DFMA R2, R2, R8, R6 ;  /* 0x000000080202722b */ /* 0x000fe20000000006 */
[----:B-1----:R-:W-:-:S04]  /*0240*/  IMAD R9, R0, UR6, RZ ;  /* 0x0000000600097c24 */ /* 0x002fc8000f8e02ff */
[----:B0-----:R-:W-:-:S05]  /*0250*/  IMAD.WIDE R8, R9, 0x8, R14 ;  /* 0x0000000809087825 */ /* 0x001fca00078e020e */
[----:B------:R-:W-:-:S05]  /*0260*/  FFMA R6, RZ, R17, R3 ;  /* 0x00000011ff067223 */ /* 0x000fca0000000003 */
[----:B------:R-:W-:-:S13]  /*0270*/  FSETP.GT.AND P0, PT, |R6|, 1.469367938527859385e-39, PT ;  /* 0x001000000600780b */ /* 0x000fda0003f04200 */
[----:B------:R-:W-:Y:S05]  /*0280*/  @P0 BRA P2, `(.L_x_1) ;  /* 0x0000000000100947 */ /* 0x000fea0001000000 */
[----:B------:R-:W-:-:S07]  /*0290*/  MOV R0, 0x2b0 ;  /* 0x000002b000007802 */ /* 0x000fce0000000f00 */
[----:B------:R-:W-:Y:S05]  /*02a0*/  CALL.REL.NOINC `($__internal_0_$__cuda_sm20_div_rn_f64_full) ;  /* 0x00000004007c7944 */ /* 0x000fea0003c00000 */
[----:B------:R-:W-:Y:S02]  /*02b0*/  IMAD.MOV.U32 R2, RZ, RZ, R4 ;  /* 0x000000ffff027224 */ /* 0x000fe400078e0004 */
[----:B------:R-:W-:-:S07]  /*02c0*/  IMAD.MOV.U32 R3, RZ, RZ, R5 ;  /* 0x000000ffff037224 */ /* 0x000fce00078e0005 */
.L_x_1:
[----:B------:R-:W-:Y:S05]  /*02d0*/  BSYNC.RECONVERGENT B0 ;  /* 0x0000000000007941 */ /* 0x000fea0003800200 */
.L_x_0:
[----:B------:R-:W-:Y:S01]  /*02e0*/  DMUL R4, R2, R2 ;  /* 0x0000000202047228 */ /* 0x000fe20000000000 */
[----:B------:R-:W-:Y:S01]  /*02f0*/  IMAD.MOV.U32 R6, RZ, RZ, -0x2449a4b7 ;  /* 0xdbb65b49ff067424 */ /* 0x000fe200078e00ff */
[----:B------:R-:W-:Y:S01]  /*0300*/  UMOV UR6, 0x2a25ff7e ;  /* 0x2a25ff7e00067882 */ /* 0x000fe20000000000 */
[----:B------:R-:W-:Y:S01]  /*0310*/  IMAD.MOV.U32 R7, RZ, RZ, 0x3f2d3b63 ;  /* 0x3f2d3b63ff077424 */ /* 0x000fe200078e00ff */
[----:B------:R-:W-:Y:S01]  /*0320*/  UMOV UR7, 0x3ef53e1d ;  /* 0x3ef53e1d00077882 */ /* 0x000fe20000000000 */
[----:B------:R-:W-:Y:S01]  /*0330*/  ISETP.GE.AND P2, PT, R11, RZ, PT ;  /* 0x000000ff0b00720c */ /* 0x000fe20003f46270 */
[----:B------:R-:W-:-:S03]  /*0340*/  DSETP.NEU.AND P3, PT, R16, RZ, PT ;  /* 0x000000ff1000722a */ /* 0x000fc60003f6d000 */
[----:B------:R-:W-:Y:S01]  /*0350*/  DFMA R6, R4, -UR6, R6 ;  /* 0x8000000604067c2b */ /* 0x000fe20008000006 */
[----:B------:R-:W-:Y:S01]  /*0360*/  UMOV UR6, 0x8dde082e ;  /* 0x8dde082e00067882 */ /* 0x000fe20000000000 */
[----:B------:R-:W-:Y:S01]  /*0370*/  UMOV UR7, 0x3f531278 ;  /* 0x3f53127800077882 */ /* 0x000fe20000000000 */
[----:B------:R-:W-:-:S05]  /*0380*/  @P1 PLOP3.LUT P0, PT, P2, PT, PT, 0x80, 0x8 ;  /* 0x000000000008181c */ /* 0x000fca000170f070 */
[----:B------:R-:W-:Y:S01]  /*0390*/  DFMA R6, R4, R6, -UR6 ;  /* 0x8000000604067e2b */ /* 0x000fe20008000006 */
[----:B------:R-:W-:Y:S01]  /*03a0*/  UMOV UR6, 0xc8249315 ;  /* 0xc824931500067882 */ /* 0x000fe20000000000 */
[----:B------:R-:W-:-:S06]  /*03b0*/  UMOV UR7, 0x3f6f9690 ;  /* 0x3f6f969000077882 */ /* 0x000fcc0000000000 */
[----:B------:R-:W-:Y:S01]  /*03c0*/  DFMA R6, R4, R6, UR6 ;  /* 0x0000000604067e2b */ /* 0x000fe20008000006 */
[----:B------:R-:W-:Y:S01]  /*03d0*/  UMOV UR6, 0xabc7cf0d ;  /* 0xabc7cf0d00067882 */ /* 0x000fe20000000000 */
[----:B------:R-:W-:-:S06]  /*03e0*/  UMOV UR7, 0x3f82cf5a ;  /* 0x3f82cf5a00077882 */ /* 0x000fcc0000000000 */
        /* <DEDUP_REMOVED lines=42> */
[----:B------:R-:W-:-:S08]  /*0690*/  DFMA R6, R4, R6, -UR6 ;  /* 0x8000000604067e2b */ /* 0x000fd00008000006 */
[----:B------:R-:W-:Y:S01]  /*06a0*/  DMUL R6, R4, R6 ;  /* 0x0000000604067228 */ /* 0x000fe20000000000 */
[----:B------:R-:W-:Y:S02]  /*06b0*/  @!P1 IMAD.MOV.U32 R4, RZ, RZ, 0x54442d18 ;  /* 0x54442d18ff049424 */ /* 0x000fe400078e00ff */
[----:B------:R-:W-:-:S05]  /*06c0*/  @!P1 IMAD.MOV.U32 R5, RZ, RZ, 0x400921fb ;  /* 0x400921fbff059424 */ /* 0x000fca00078e00ff */
[----:B------:R-:W-:Y:S01]  /*06d0*/  DFMA R14, R6, R2, R2 ;  /* 0x00000002060e722b */ /* 0x000fe20000000002 */
[----:B------:R-:W-:Y:S02]  /*06e0*/  @P1 IMAD.MOV.U32 R6, RZ, RZ, 0x54442d18 ;  /* 0x54442d18ff061424 */ /* 0x000fe400078e00ff */
[----:B------:R-:W-:-:S05]  /*06f0*/  @P1 IMAD.MOV.U32 R7, RZ, RZ, 0x3ff921fb ;  /* 0x3ff921fbff071424 */ /* 0x000fca00078e00ff */
[----:B------:R-:W-:Y:S02]  /*0700*/  @P1 DADD R2, -RZ, -R14 ;  /* 0x00000000ff021229 */ /* 0x000fe4000000090e */
[----:B------:R-:W-:-:S08]  /*0710*/  @!P1 DADD R4, -R14, R4 ;  /* 0x000000000e049229 */ /* 0x000fd00000000104 */
[----:B------:R-:W-:Y:S02]  /*0720*/  @P1 FSEL R2, R14, R2, !P0 ;  /* 0x000000020e021208 */ /* 0x000fe40004000000 */
[----:B------:R-:W-:Y:S02]  /*0730*/  @P1 FSEL R3, R15, R3, !P0 ;  /* 0x000000030f031208 */ /* 0x000fe40004000000 */
[----:B------:R-:W-:-:S04]  /*0740*/  @!P1 PLOP3.LUT P0, PT, P2, PT, PT, 0x80, 0x8 ;  /* 0x000000000008981c */ /* 0x000fc8000170f070 */
[----:B------:R-:W-:Y:S01]  /*0750*/  @P1 DADD R2, R2, R6 ;  /* 0x0000000002021229 */ /* 0x000fe20000000006 */
[----:B------:R-:W-:-:S05]  /*0760*/  @P3 IMAD.MOV.U32 R7, RZ, RZ, 0x7f3321d2 ;  /* 0x7f3321d2ff073424 */ /* 0x000fca00078e00ff */
[----:B------:R-:W-:Y:S01]  /*0770*/  @!P1 FSEL R3, R5, R15, !P0 ;  /* 0x0000000f05039208 */ /* 0x000fe20004000000 */
[----:B------:R-:W-:Y:S01]  /*0780*/  @P3 IMAD.MOV.U32 R15, RZ, RZ, 0x4002d97c ;  /* 0x4002d97cff0f3424 */ /* 0x000fe200078e00ff */
[----:B------:R-:W-:Y:S01]  /*0790*/  @!P1 FSEL R2, R4, R14, !P0 ;  /* 0x0000000e04029208 */ /* 0x000fe20004000000 */
[----:B------:R-:W-:Y:S01]  /*07a0*/  @P3 DSETP.NEU.AND P1, PT, |R10|, |R12|, PT ;  /* 0x4000000c0a00322a */ /* 0x000fe20003f2d200 */
[----:B------:R-:W-:Y:S01]  /*07b0*/  @P3 FSEL R7, R7, 3.37028055040000000000e+12, !P0 ;  /* 0x54442d1807073808 */ /* 0x000fe20004000000 */
[----:B------:R-:W-:Y:S01]  /*07c0*/  DADD R10, |R12|, |R10| ;  /* 0x000000000c0a7229 */ /* 0x000fe2000000060a */
[----:B------:R-:W-:Y:S02]  /*07d0*/  @P3 FSEL R15, R15, 1.8213495016098022461, !P0 ;  /* 0x3fe921fb0f0f3808 */ /* 0x000fe40004000000 */
[----:B------:R-:W-:Y:S02]  /*07e0*/  @!P3 FSEL R5, RZ, 2.1426990032196044922, P0 ;  /* 0x400921fbff05b808 */ /* 0x000fe40000000000 */
[----:B------:R-:W-:-:S02]  /*07f0*/  @P3 FSEL R3, R15, R3, !P1 ;  /* 0x000000030f033208 */ /* 0x000fc40004800000 */
[----:B------:R-:W-:Y:S02]  /*0800*/  @P3 FSEL R0, R7, R2, !P1 ;  /* 0x0000000207003208 */ /* 0x000fe40004800000 */
[----:B------:R-:W-:Y:S01]  /*0810*/  @!P3 FSEL R4, RZ, 3.37028055040000000000e+12, P0 ;  /* 0x54442d18ff04b808 */ /* 0x000fe20000000000 */
[----:B------:R-:W-:Y:S01]  /*0820*/  @P3 IMAD.MOV.U32 R5, RZ, RZ, R3 ;  /* 0x000000ffff053224 */ /* 0x000fe200078e0003 */
[----:B------:R-:W-:Y:S01]  /*0830*/  DSETP.NAN.AND P0, PT, R10, R10, PT ;  /* 0x0000000a0a00722a */ /* 0x000fe20003f08000 */
[----:B------:R-:W-:-:S03]  /*0840*/  @P3 IMAD.MOV.U32 R4, RZ, RZ, R0 ;  /* 0x000000ffff043224 */ /* 0x000fc600078e0000 */
[----:B------:R-:W-:Y:S02]  /*0850*/  LOP3.LUT R13, R5, 0x80000000, R13, 0xb8, !PT ;  /* 0x80000000050d7812 */ /* 0x000fe400078eb80d */
[----:B------:R-:W-:Y:S02]  /*0860*/  FSEL R4, R10, R4, P0 ;  /* 0x000000040a047208 */ /* 0x000fe40000000000 */
[----:B------:R-:W-:-:S05]  /*0870*/  FSEL R5, R11, R13, P0 ;  /* 0x0000000d0b057208 */ /* 0x000fca0000000000 */
[----:B------:R-:W-:Y:S01]  /*0880*/  STG.E.64 desc[UR4][R8.64], R4 ;  /* 0x0000000408007986 */ /* 0x000fe2000c101b04 */
[----:B------:R-:W-:Y:S05]  /*0890*/  EXIT ;  /* 0x000000000000794d */ /* 0x000fea0003800000 */
        .weak           $__internal_0_$__cuda_sm20_div_rn_f64_full
        .type           $__internal_0_$__cuda_sm20_div_rn_f64_full,@function
        .size           $__internal_0_$__cuda_sm20_div_rn_f64_full,(.L_x_8 - $__internal_0_$__cuda_sm20_div_rn_f64_full)
$__internal_0_$__cuda_sm20_div_rn_f64_full:
[C---:B------:R-:W-:Y:S01]  /*08a0*/  FSETP.GEU.AND P0, PT, |R17|.reuse, 1.469367938527859385e-39, PT ;  /* 0x001000001100780b */ /* 0x040fe20003f0e200 */
[----:B------:R-:W-:Y:S01]  /*08b0*/  IMAD.MOV.U32 R2, RZ, RZ, 0x1 ;  /* 0x00000001ff027424 */ /* 0x000fe200078e00ff */
[----:B------:R-:W-:Y:S01]  /*08c0*/  LOP3.LUT R6, R17, 0x800fffff, RZ, 0xc0, !PT ;  /* 0x800fffff11067812 */ /* 0x000fe200078ec0ff */
[----:B------:R-:W-:Y:S01]  /*08d0*/  IMAD.MOV.U32 R23, RZ, RZ, 0x1ca00000 ;  /* 0x1ca00000ff177424 */ /* 0x000fe200078e00ff */
[C---:B------:R-:W-:Y:S01]  /*08e0*/  FSETP.GEU.AND P3, PT, |R5|.reuse, 1.469367938527859385e-39, PT ;  /* 0x001000000500780b */ /* 0x040fe20003f6e200 */
[----:B------:R-:W-:Y:S01]  /*08f0*/  BSSY.RECONVERGENT B1, `(.L_x_2) ;  /* 0x0000052000017945 */ /* 0x000fe20003800200 */
[----:B------:R-:W-:Y:S01]  /*0900*/  LOP3.LUT R7, R6, 0x3ff00000, RZ, 0xfc, !PT ;  /* 0x3ff0000006077812 */ /* 0x000fe200078efcff */
[----:B------:R-:W-:Y:S01]  /*0910*/  IMAD.MOV.U32 R6, RZ, RZ, R16 ;  /* 0x000000ffff067224 */ /* 0x000fe200078e0010 */
[----:B------:R-:W-:Y:S02]  /*0920*/  LOP3.LUT R22, R5, 0x7ff00000, RZ, 0xc0, !PT ;  /* 0x7ff0000005167812 */ /* 0x000fe400078ec0ff */
[----:B------:R-:W-:-:S03]  /*0930*/  LOP3.LUT R25, R17, 0x7ff00000, RZ, 0xc0, !PT ;  /* 0x7ff0000011197812 */ /* 0x000fc600078ec0ff */
[----:B------:R-:W-:Y:S01]  /*0940*/  @!P0 DMUL R6, R16, 8.98846567431157953865e+307 ;  /* 0x7fe0000010068828 */ /* 0x000fe20000000000 */
[----:B------:R-:W-:-:S03]  /*0950*/  ISETP.GE.U32.AND P2, PT, R22, R25, PT ;  /* 0x000000191600720c */ /* 0x000fc60003f46070 */
[----:B------:R-:W-:Y:S02]  /*0960*/  @!P3 LOP3.LUT R19, R17, 0x7ff00000, RZ, 0xc0, !PT ;  /* 0x7ff000001113b812 */ /* 0x000fe400078ec0ff */
[----:B------:R-:W0:Y:S02]  /*0970*/  MUFU.RCP64H R3, R7 ;  /* 0x0000000700037308 */ /* 0x000e240000001800 */
[----:B------:R-:W-:Y:S02]  /*0980*/  @!P3 ISETP.GE.U32.AND P4, PT, R22, R19, PT ;  /* 0x000000131600b20c */ /* 0x000fe40003f86070 */
[----:B------:R-:W-:Y:S02]  /*0990*/  @!P0 LOP3.LUT R25, R7, 0x7ff00000, RZ, 0xc0, !PT ;  /* 0x7ff0000007198812 */ /* 0x000fe400078ec0ff */
[----:B------:R-:W-:-:S04]  /*09a0*/  @!P3 SEL R19, R23, 0x63400000, !P4 ;  /* 0x634000001713b807 */ /* 0x000fc80006000000 */
[----:B------:R-:W-:-:S04]  /*09b0*/  @!P3 LOP3.LUT R20, R19, 0x80000000, R5, 0xf8, !PT ;  /* 0x800000001314b812 */ /* 0x000fc800078ef805 */
[----:B------:R-:W-:Y:S01]  /*09c0*/  @!P3 LOP3.LUT R21, R20, 0x100000, RZ, 0xfc, !PT ;  /* 0x001000001415b812 */ /* 0x000fe200078efcff */
[----:B------:R-:W-:Y:S01]  /*09d0*/  @!P3 IMAD.MOV.U32 R20, RZ, RZ, RZ ;  /* 0x000000ffff14b224 */ /* 0x000fe200078e00ff */
[----:B0-----:R-:W-:-:S08]  /*09e0*/  DFMA R14, R2, -R6, 1 ;  /* 0x3ff00000020e742b */ /* 0x001fd00000000806 */
[----:B------:R-:W-:-:S08]  /*09f0*/  DFMA R14, R14, R14, R14 ;  /* 0x0000000e0e0e722b */ /* 0x000fd0000000000e */
[----:B------:R-:W-:Y:S01]  /*0a00*/  DFMA R2, R2, R14, R2 ;  /* 0x0000000e0202722b */ /* 0x000fe20000000002 */
[----:B------:R-:W-:Y:S01]  /*0a10*/  SEL R15, R23, 0x63400000, !P2 ;  /* 0x63400000170f7807 */ /* 0x000fe20005000000 */
[----:B------:R-:W-:-:S03]  /*0a20*/  IMAD.MOV.U32 R14, RZ, RZ, R4 ;  /* 0x000000ffff0e7224 */ /* 0x000fc600078e0004 */
[----:B------:R-:W-:-:S03]  /*0a30*/  LOP3.LUT R15, R15, 0x800fffff, R5, 0xf8, !PT ;  /* 0x800fffff0f0f7812 */ /* 0x000fc600078ef805 */
[----:B------:R-:W-:-:S03]  /*0a40*/  DFMA R18, R2, -R6, 1 ;  /* 0x3ff000000212742b */ /* 0x000fc60000000806 */
[----:B------:R-:W-:-:S05]  /*0a50*/  @!P3 DFMA R14, R14, 2, -R20 ;  /* 0x400000000e0eb82b */ /* 0x000fca0000000814 */
[----:B------:R-:W-:-:S08]  /*0a60*/  DFMA R2, R2, R18, R2 ;  /* 0x000000120202722b */ /* 0x000fd00000000002 */
[----:B------:R-:W-:-:S08]  /*0a70*/  DMUL R18, R2, R14 ;  /* 0x0000000e02127228 */ /* 0x000fd00000000000 */
[----:B------:R-:W-:-:S08]  /*0a80*/  DFMA R20, R18, -R6, R14 ;  /* 0x800000061214722b */ /* 0x000fd0000000000e */
[----:B------:R-:W-:Y:S01]  /*0a90*/  DFMA R20, R2, R20, R18 ;  /* 0x000000140214722b */ /* 0x000fe20000000012 */
[----:B------:R-:W-:Y:S01]  /*0aa0*/  IMAD.MOV.U32 R18, RZ, RZ, R22 ;  /* 0x000000ffff127224 */ /* 0x000fe200078e0016 */
[----:B------:R-:W-:Y:S01]  /*0ab0*/  @!P3 LOP3.LUT R18, R15, 0x7ff00000, RZ, 0xc0, !PT ;  /* 0x7ff000000f12b812 */ /* 0x000fe200078ec0ff */
[----:B------:R-:W-:-:S04]  /*0ac0*/  VIADD R3, R25, 0xffffffff ;  /* 0xffffffff19037836 */ /* 0x000fc80000000000 */
[----:B------:R-:W-:-:S05]  /*0ad0*/  VIADD R2, R18, 0xffffffff ;  /* 0xffffffff12027836 */ /* 0x000fca0000000000 */
[----:B------:R-:W-:-:S04]  /*0ae0*/  ISETP.GT.U32.AND P0, PT, R2, 0x7feffffe, PT ;  /* 0x7feffffe0200780c */ /* 0x000fc80003f04070 */
[----:B------:R-:W-:-:S13]  /*0af0*/  ISETP.GT.U32.OR P0, PT, R3, 0x7feffffe, P0 ;  /* 0x7feffffe0300780c */ /* 0x000fda0000704470 */
[----:B------:R-:W-:Y:S05]  /*0b00*/  @P0 BRA `(.L_x_3) ;  /* 0x00000000006c0947 */ /* 0x000fea0003800000 */
[----:B------:R-:W-:Y:S01]  /*0b10*/  LOP3.LUT R3, R17, 0x7ff00000, RZ, 0xc0, !PT ;  /* 0x7ff0000011037812 */ /* 0x000fe200078ec0ff */
[----:B------:R-:W-:-:S03]  /*0b20*/  IMAD.MOV.U32 R18, RZ, RZ, RZ ;  /* 0x000000ffff127224 */ /* 0x000fc600078e00ff */
[CC--:B------:R-:W-:Y:S02]  /*0b30*/  VIADDMNMX R2, R22.reuse, -R3.reuse, 0xb9600000, !PT ;  /* 0xb960000016027446 */ /* 0x0c0fe40007800903 */
[----:B------:R-:W-:Y:S02]  /*0b40*/  ISETP.GE.U32.AND P0, PT, R22, R3, PT ;  /* 0x000000031600720c */ /* 0x000fe40003f06070 */
[----:B------:R-:W-:Y:S02]  /*0b50*/  VIMNMX R2, PT, PT, R2, 0x46a00000, PT ;  /* 0x46a0000002027848 */ /* 0x000fe40003fe0100 */
[----:B------:R-:W-:-:S05]  /*0b60*/  SEL R23, R23, 0x63400000, !P0 ;  /* 0x6340000017177807 */ /* 0x000fca0004000000 */
[----:B------:R-:W-:-:S04]  /*0b70*/  IMAD.IADD R4, R2, 0x1, -R23 ;  /* 0x0000000102047824 */ /* 0x000fc800078e0a17 */
[----:B------:R-:W-:-:S06]  /*0b80*/  VIADD R19, R4, 0x7fe00000 ;  /* 0x7fe0000004137836 */ /* 0x000fcc0000000000 */
[----:B------:R-:W-:-:S10]  /*0b90*/  DMUL R2, R20, R18 ;  /* 0x0000001214027228 */ /* 0x000fd40000000000 */
[----:B------:R-:W-:-:S13]  /*0ba0*/  FSETP.GTU.AND P0, PT, |R3|, 1.469367938527859385e-39, PT ;  /* 0x001000000300780b */ /* 0x000fda0003f0c200 */
[----:B------:R-:W-:Y:S05]  /*0bb0*/  @P0 BRA `(.L_x_4) ;  /* 0x0000000000940947 */ /* 0x000fea0003800000 */
[----:B------:R-:W-:Y:S01]  /*0bc0*/  DFMA R6, R20, -R6, R14 ;  /* 0x800000061406722b */ /* 0x000fe2000000000e */
[----:B------:R-:W-:-:S09]  /*0bd0*/  IMAD.MOV.U32 R18, RZ, RZ, RZ ;  /* 0x000000ffff127224 */ /* 0x000fd200078e00ff */
[C---:B------:R-:W-:Y:S02]  /*0be0*/  FSETP.NEU.AND P0, PT, R7.reuse, RZ, PT ;  /* 0x000000ff0700720b */ /* 0x040fe40003f0d000 */
[----:B------:R-:W-:-:S04]  /*0bf0*/  LOP3.LUT R5, R7, 0x80000000, R17, 0x48, !PT ;  /* 0x8000000007057812 */ /* 0x000fc800078e4811 */
[----:B------:R-:W-:-:S07]  /*0c00*/  LOP3.LUT R19, R5, R19, RZ, 0xfc, !PT ;  /* 0x0000001305137212 */ /* 0x000fce00078efcff */
[----:B------:R-:W-:Y:S05]  /*0c10*/  @!P0 BRA `(.L_x_4) ;  /* 0x00000000007c8947 */ /* 0x000fea0003800000 */
[----:B------:R-:W-:Y:S01]  /*0c20*/  IMAD.MOV R7, RZ, RZ, -R4 ;  /* 0x000000ffff077224 */ /* 0x000fe200078e0a04 */
[----:B------:R-:W-:Y:S01]  /*0c30*/  DMUL.RP R18, R20, R18 ;  /* 0x0000001214127228 */ /* 0x000fe20000008000 */
[----:B------:R-:W-:-:S06]  /*0c40*/  IMAD.MOV.U32 R6, RZ, RZ, RZ ;  /* 0x000000ffff067224 */ /* 0x000fcc00078e00ff */
[----:B------:R-:W-:-:S03]  /*0c50*/  DFMA R6, R2, -R6, R20 ;  /* 0x800000060206722b */ /* 0x000fc60000000014 */
[----:B------:R-:W-:-:S03]  /*0c60*/  LOP3.LUT R5, R19, R5, RZ, 0x3c, !PT ;  /* 0x0000000513057212 */ /* 0x000fc600078e3cff */
[----:B------:R-:W-:-:S04]  /*0c70*/  IADD3 R6, PT, PT, -R4, -0x43300000, RZ ;  /* 0xbcd0000004067810 */ /* 0x000fc80007ffe1ff */
[----:B------:R-:W-:-:S04]  /*0c80*/  FSETP.NEU.AND P0, PT, |R7|, R6, PT ;  /* 0x000000060700720b */ /* 0x000fc80003f0d200 */
[----:B------:R-:W-:Y:S02]  /*0c90*/  FSEL R2, R18, R2, !P0 ;  /* 0x0000000212027208 */ /* 0x000fe40004000000 */
[----:B------:R-:W-:Y:S01]  /*0ca0*/  FSEL R3, R5, R3, !P0 ;  /* 0x0000000305037208 */ /* 0x000fe20004000000 */
[----:B------:R-:W-:Y:S06]  /*0cb0*/  BRA `(.L_x_4) ;  /* 0x0000000000547947 */ /* 0x000fec0003800000 */
.L_x_3:
[----:B------:R-:W-:-:S14]  /*0cc0*/  DSETP.NAN.AND P0, PT, R4, R4, PT ;  /* 0x000000040400722a */ /* 0x000fdc0003f08000 */
[----:B------:R-:W-:Y:S05]  /*0cd0*/  @P0 BRA `(.L_x_5) ;  /* 0x0000000000440947 */ /* 0x000fea0003800000 */
[----:B------:R-:W-:-:S14]  /*0ce0*/  DSETP.NAN.AND P0, PT, R16, R16, PT ;  /* 0x000000101000722a */ /* 0x000fdc0003f08000 */
[----:B------:R-:W-:Y:S05]  /*0cf0*/  @P0 BRA `(.L_x_6) ;  /* 0x0000000000300947 */ /* 0x000fea0003800000 */
[----:B------:R-:W-:Y:S01]  /*0d00*/  ISETP.NE.AND P0, PT, R18, R25, PT ;  /* 0x000000191200720c */ /* 0x000fe20003f05270 */
[----:B------:R-:W-:Y:S02]  /*0d10*/  IMAD.MOV.U32 R2, RZ, RZ, 0x0 ;  /* 0x00000000ff027424 */ /* 0x000fe400078e00ff */
[----:B------:R-:W-:-:S10]  /*0d20*/  IMAD.MOV.U32 R3, RZ, RZ, -0x80000 ;  /* 0xfff80000ff037424 */ /* 0x000fd400078e00ff */
[----:B------:R-:W-:Y:S05]  /*0d30*/  @!P0 BRA `(.L_x_4) ;  /* 0x0000000000348947 */ /* 0x000fea0003800000 */
[----:B------:R-:W-:Y:S02]  /*0d40*/  ISETP.NE.AND P0, PT, R18, 0x7ff00000, PT ;  /* 0x7ff000001200780c */ /* 0x000fe40003f05270 */
[----:B------:R-:W-:Y:S02]  /*0d50*/  LOP3.LUT R3, R5, 0x80000000, R17, 0x48, !PT ;  /* 0x8000000005037812 */ /* 0x000fe400078e4811 */
[----:B------:R-:W-:-:S13]  /*0d60*/  ISETP.EQ.OR P0, PT, R25, RZ, !P0 ;  /* 0x000000ff1900720c */ /* 0x000fda0004702670 */
[----:B------:R-:W-:Y:S01]  /*0d70*/  @P0 LOP3.LUT R4, R3, 0x7ff00000, RZ, 0xfc, !PT ;  /* 0x7ff0000003040812 */ /* 0x000fe200078efcff */
[----:B------:R-:W-:Y:S02]  /*0d80*/  @!P0 IMAD.MOV.U32 R2, RZ, RZ, RZ ;  /* 0x000000ffff028224 */ /* 0x000fe400078e00ff */
[----:B------:R-:W-:Y:S02]  /*0d90*/  @P0 IMAD.MOV.U32 R2, RZ, RZ, RZ ;  /* 0x000000ffff020224 */ /* 0x000fe400078e00ff */
[----:B------:R-:W-:Y:S01]  /*0da0*/  @P0 IMAD.MOV.U32 R3, RZ, RZ, R4 ;  /* 0x000000ffff030224 */ /* 0x000fe200078e0004 */
[----:B------:R-:W-:Y:S06]  /*0db0*/  BRA `(.L_x_4) ;  /* 0x0000000000147947 */ /* 0x000fec0003800000 */
.L_x_6:
[----:B------:R-:W-:Y:S01]  /*0dc0*/  LOP3.LUT R3, R17, 0x80000, RZ, 0xfc, !PT ;  /* 0x0008000011037812 */ /* 0x000fe200078efcff */
[----:B------:R-:W-:Y:S01]  /*0dd0*/  IMAD.MOV.U32 R2, RZ, RZ, R16 ;  /* 0x000000ffff027224 */ /* 0x000fe200078e0010 */
[----:B------:R-:W-:Y:S06]  /*0de0*/  BRA `(.L_x_4) ;  /* 0x0000000000087947 */ /* 0x000fec0003800000 */
.L_x_5:
[----:B------:R-:W-:Y:S01]  /*0df0*/  LOP3.LUT R3, R5, 0x80000, RZ, 0xfc, !PT ;  /* 0x0008000005037812 */ /* 0x000fe200078efcff */
[----:B------:R-:W-:-:S07]  /*0e00*/  IMAD.MOV.U32 R2, RZ, RZ, R4 ;  /* 0x000000ffff027224 */ /* 0x000fce00078e0004 */
.L_x_4:
[----:B------:R-:W-:Y:S05]  /*0e10*/  BSYNC.RECONVERGENT B1 ;  /* 0x0000000000017941 */ /* 0x000fea0003800200 */
.L_x_2:
[----:B------:R-:W-:Y:S02]  /*0e20*/  IMAD.MOV.U32 R4, RZ, RZ, R2 ;  /* 0x000000ffff047224 */ /* 0x000fe400078e0002 */
[----:B------:R-:W-:Y:S02]  /*0e30*/  IMAD.MOV.U32 R5, RZ, RZ, R3 ;  /* 0x000000ffff057224 */ /* 0x000fe400078e0003 */
[----:B------:R-:W-:Y:S02]  /*0e40*/  IMAD.MOV.U32 R2, RZ, RZ, R0 ;  /* 0x000000ffff027224 */ /* 0x000fe400078e0000 */
[----:B------:R-:W-:-:S04]  /*0e50*/  IMAD.MOV.U32 R3, RZ, RZ, 0x0 ;  /* 0x00000000ff037424 */ /* 0x000fc800078e00ff */
[----:B------:R-:W-:Y:S05]  /*0e60*/  RET.REL.NODEC R2 `(atan2Kernel) ;  /* 0xfffffff002647950 */ /* 0x000fea0003c3ffff */
.L_x_7:
[----:B------:R-:W-:-:S00]  /*0e70*/  BRA `(.L_x_7) ;  /* 0xfffffffc00fc7947 */ /* 0x000fc0000383ffff */
[----:B------:R-:W-:-:S00]  /*0e80*/  NOP ;  /* 0x0000000000007918 */ /* 0x000fc00000000000 */
[----:B------:R-:W-:-:S00]  /*0e90*/  NOP ;  /* 0x0000000000007918 */ /* 0x000fc00000000000 */
[----:B------:R-:W-:-:S00]  /*0ea0*/  NOP ;  /* 0x0000000000007918 */ /* 0x000fc00000000000 */
[----:B------:R-:W-:-:S00]  /*0eb0*/  NOP ;  /* 0x0000000000007918 */ /* 0x000fc00000000000 */
[----:B------:R-:W-:-:S00]  /*0ec0*/  NOP ;  /* 0x0000000000007918 */ /* 0x000fc00000000000 */
[----:B------:R-:W-:-:S00]  /*0ed0*/  NOP ;  /* 0x0000000000007918 */ /* 0x000fc00000000000 */
[----:B------:R-:W-:-:S00]  /*0ee0*/  NOP ;  /* 0x0000000000007918 */ /* 0x000fc00000000000 */
[----:B------:R-:W-:-:S00]  /*0ef0*/  NOP ;  /* 0x0000000000007918 */ /* 0x000fc00000000000 */
.L_x_8:


//--------------------- .nv.shared.reserved.0     --------------------------
	.section	.nv.shared.reserved.0,"aw",@nobits
	.weak		__nv_reservedSMEM_offset_0_alias
	.size		__nv_reservedSMEM_offset_0_alias, 0, 64
	.other		__nv_reservedSMEM_offset_0_alias,@"STO_CUDA_RESERVED_SHARED STV_DEFAULT"
__nv_reservedSMEM_offset_0_alias:
	.zero		0
	.zero		64


//--------------------- .nv.constant0.atan2Kernel --------------------------
	.section	.nv.constant0.atan2Kernel,"a",@progbits
	.sectionflags	@""
	.align	4
.nv.constant0.atan2Kernel:
	.zero		932


//--------------------- SYMBOLS --------------------------

	.type		.nv.reservedSmem.offset0,@object
	.size		.nv.reservedSmem.offset0,0x4
